//
// Generated by NVIDIA NVVM Compiler
//
// Compiler Build ID: CL-36424714
// Cuda compilation tools, release 13.0, V13.0.88
// Based on NVVM 20.0.0
//

.version 9.0
.target sm_100
.address_size 64

	// .globl	_Z10Stencil_1dPi
.const .align 4 .b8 d_in_c[61464];
// _ZZ10Stencil_1dPiE4temp has been demoted

.visible .entry _Z10Stencil_1dPi(
	.param .u64 .ptr .align 1 _Z10Stencil_1dPi_param_0
)
{
	.reg .pred 	%p<2>;
	.reg .b32 	%r<24>;
	.reg .b64 	%rd<8>;
	// demoted variable
	.shared .align 4 .b8 _ZZ10Stencil_1dPiE4temp[1048];
	ld.param.u64 	%rd2, [_Z10Stencil_1dPi_param_0];
	mov.u32 	%r3, %tid.x;
	mov.u32 	%r4, %ctaid.x;
	mov.u32 	%r5, %ntid.x;
	mad.lo.s32 	%r1, %r4, %r5, %r3;
	mul.wide.s32 	%rd3, %r1, 4;
	mov.u64 	%rd4, d_in_c;
	add.s64 	%rd1, %rd4, %rd3;
	ld.const.u32 	%r6, [%rd1+12];
	shl.b32 	%r7, %r3, 2;
	mov.u32 	%r8, _ZZ10Stencil_1dPiE4temp;
	add.s32 	%r2, %r8, %r7;
	st.shared.u32 	[%r2+12], %r6;
	setp.gt.u32 	%p1, %r3, 2;
	@%p1 bra 	$L__BB0_2;
	ld.const.u32 	%r9, [%rd1];
	st.shared.u32 	[%r2], %r9;
	ld.const.u32 	%r10, [%rd1+1036];
	st.shared.u32 	[%r2+1036], %r10;
$L__BB0_2:
	bar.sync 	0;
	ld.shared.u32 	%r11, [%r2];
	ld.shared.u32 	%r12, [%r2+4];
	add.s32 	%r13, %r12, %r11;
	ld.shared.u32 	%r14, [%r2+8];
	add.s32 	%r15, %r14, %r13;
	ld.shared.u32 	%r16, [%r2+12];
	add.s32 	%r17, %r16, %r15;
	ld.shared.u32 	%r18, [%r2+16];
	add.s32 	%r19, %r18, %r17;
	ld.shared.u32 	%r20, [%r2+20];
	add.s32 	%r21, %r20, %r19;
	ld.shared.u32 	%r22, [%r2+24];
	add.s32 	%r23, %r22, %r21;
	cvta.to.global.u64 	%rd5, %rd2;
	add.s64 	%rd7, %rd5, %rd3;
	st.global.u32 	[%rd7], %r23;
	ret;

}


// ===== COMPILED SASS (sm_100) =====

	.target	sm_100

	.elftype	@"ET_EXEC"


//--------------------- .note.nv.tkinfo           --------------------------
	.section	.note.nv.tkinfo,"",@"SHT_NOTE"
	.sectionflags	@"SHF_NOTE_NV_TKINFO"
	.tkinfo
        /*0018*/ 	.word	0x00000002
        /*0030*/ 	.string	""
        /*0030*/ 	.string	"ptxas"
        /*0030*/ 	.string	"Cuda compilation tools, release 13.0, V13.0.88"
        /*0030*/ 	.string	"Build cuda_13.0.r13.0/compiler.36424714_0"
        /*0030*/ 	.string	"-arch sm_100 -m 64 "



//--------------------- .note.nv.cuinfo           --------------------------
	.section	.note.nv.cuinfo,"",@"SHT_NOTE"
	.sectionflags	@"SHF_NOTE_NV_CUINFO"
        /*0018*/ 	.short	0x0002
        /*001a*/ 	.short	0x0064
        /*001c*/ 	.short	0x0082
	.zero		2


//--------------------- .nv.info                  --------------------------
	.section	.nv.info,"",@"SHT_CUDA_INFO"
	.align	4


	//----- nvinfo : EIATTR_REGCOUNT
	.align		4
        /*0000*/ 	.byte	0x04, 0x2f
        /*0002*/ 	.short	(.L_2 - .L_1)
	.align		4
.L_1:
        /*0004*/ 	.word	index@(_Z10Stencil_1dPi)
        /*0008*/ 	.word	0x00000011


	//----- nvinfo : EIATTR_FRAME_SIZE
	.align		4
.L_2:
        /*000c*/ 	.byte	0x04, 0x11
        /*000e*/ 	.short	(.L_4 - .L_3)
	.align		4
.L_3:
        /*0010*/ 	.word	index@(_Z10Stencil_1dPi)
        /*0014*/ 	.word	0x00000000


	//----- nvinfo : EIATTR_MIN_STACK_SIZE
	.align		4
.L_4:
        /*0018*/ 	.byte	0x04, 0x12
        /*001a*/ 	.short	(.L_6 - .L_5)
	.align		4
.L_5:
        /*001c*/ 	.word	index@(_Z10Stencil_1dPi)
        /*0020*/ 	.word	0x00000000
.L_6:


//--------------------- .nv.compat                --------------------------
	.section	.nv.compat,"",@"SHT_CUDA_COMPAT_INFO"
	.align	4
        /*0000*/ 	.byte	0x02, 0x09, 0x00, 0x00, 0x02, 0x02, 0x01, 0x00, 0x02, 0x05, 0x05, 0x00, 0x03, 0x07, 0x01, 0x01
        /*0010*/ 	.byte	0x02, 0x03, 0x00, 0x00, 0x02, 0x06, 0x01, 0x00, 0x04, 0x0b, 0x08, 0x00, 0x09, 0x00, 0x00, 0x00
        /*0020*/ 	.byte	0x00, 0x00, 0x00, 0x00


//--------------------- .nv.info._Z10Stencil_1dPi --------------------------
	.section	.nv.info._Z10Stencil_1dPi,"",@"SHT_CUDA_INFO"
	.sectionflags	@""
	.align	4


	//----- nvinfo : EIATTR_CUDA_API_VERSION
	.align		4
        /*0000*/ 	.byte	0x04, 0x37
        /*0002*/ 	.short	(.L_8 - .L_7)
.L_7:
        /*0004*/ 	.word	0x00000082


	//----- nvinfo : EIATTR_KPARAM_INFO
	.align		4
.L_8:
        /*0008*/ 	.byte	0x04, 0x17
        /*000a*/ 	.short	(.L_10 - .L_9)
.L_9:
        /*000c*/ 	.word	0x00000000
        /*0010*/ 	.short	0x0000
        /*0012*/ 	.short	0x0000
        /*0014*/ 	.byte	0x00, 0xf5, 0x21, 0x00


	//----- nvinfo : EIATTR_SPARSE_MMA_MASK
	.align		4
.L_10:
        /*0018*/ 	.byte	0x03, 0x50
        /*001a*/ 	.short	0x0000


	//----- nvinfo : EIATTR_MAXREG_COUNT
	.align		4
        /*001c*/ 	.byte	0x03, 0x1b
        /*001e*/ 	.short	0x00ff


	//----- nvinfo : EIATTR_NUM_BARRIERS
	.align		4
        /*0020*/ 	.byte	0x02, 0x4c
        /*0022*/ 	.byte	0x01
	.zero		1


	//----- nvinfo : EIATTR_MERCURY_ISA_VERSION
	.align		4
        /*0024*/ 	.byte	0x03, 0x5f
        /*0026*/ 	.short	0x0101


	//----- nvinfo : EIATTR_VRC_CTA_INIT_COUNT
	.align		4
        /*0028*/ 	.byte	0x02, 0x4a
	.zero		1
	.zero		1


	//----- nvinfo : EIATTR_EXIT_INSTR_OFFSETS
	.align		4
        /*002c*/ 	.byte	0x04, 0x1c
        /*002e*/ 	.short	(.L_12 - .L_11)


	//   ....[0]....
.L_11:
        /*0030*/ 	.word	0x00000220


	//----- nvinfo : EIATTR_CBANK_PARAM_SIZE
	.align		4
.L_12:
        /*0034*/ 	.byte	0x03, 0x19
        /*0036*/ 	.short	0x0008


	//----- nvinfo : EIATTR_PARAM_CBANK
	.align		4
        /*0038*/ 	.byte	0x04, 0x0a
        /*003a*/ 	.short	(.L_14 - .L_13)
	.align		4
.L_13:
        /*003c*/ 	.word	index@(.nv.constant0._Z10Stencil_1dPi)
        /*0040*/ 	.short	0x0380
        /*0042*/ 	.short	0x0008


	//----- nvinfo : EIATTR_SW_WAR
	.align		4
.L_14:
        /*0044*/ 	.byte	0x04, 0x36
        /*0046*/ 	.short	(.L_16 - .L_15)
.L_15:
        /*0048*/ 	.word	0x00000008
.L_16:


//--------------------- .nv.callgraph             --------------------------
	.section	.nv.callgraph,"",@"SHT_CUDA_CALLGRAPH"
	.align	4
	.sectionentsize	8
	.align		4
        /*0000*/ 	.word	0x00000000
	.align		4
        /*0004*/ 	.word	0xffffffff
	.align		4
        /*0008*/ 	.word	0x00000000
	.align		4
        /*000c*/ 	.word	0xfffffffe
	.align		4
        /*0010*/ 	.word	0x00000000
	.align		4
        /*0014*/ 	.word	0xfffffffd
	.align		4
        /*0018*/ 	.word	0x00000000
	.align		4
        /*001c*/ 	.word	0xfffffffc


//--------------------- .nv.constant3             --------------------------
	.section	.nv.constant3,"a",@progbits
	.align	4
.nv.constant3:
	.type		d_in_c,@object
	.size		d_in_c,(.L_0 - d_in_c)
d_in_c:
	.zero		61464
.L_0:


//--------------------- .text._Z10Stencil_1dPi    --------------------------
	.section	.text._Z10Stencil_1dPi,"ax",@progbits
	.align	128
        .global         _Z10Stencil_1dPi
        .type           _Z10Stencil_1dPi,@function
        .size           _Z10Stencil_1dPi,(.L_x_1 - _Z10Stencil_1dPi)
        .other          _Z10Stencil_1dPi,@"STO_CUDA_ENTRY STV_DEFAULT"
_Z10Stencil_1dPi:
.text._Z10Stencil_1dPi:
[----:B------:R-:W-:Y:S01]  /*0000*/  LDC R1, c[0x0][0x37c] ;  /* 0x0000df00ff017b82 */ /* 0x000fe20000000800 */
[----:B------:R-:W0:Y:S07]  /*0010*/  S2R R5, SR_TID.X ;  /* 0x0000000000057919 */ /* 0x000e2e0000002100 */
[----:B------:R-:W1:Y:S01]  /*0020*/  S2UR UR4, SR_CTAID.X ;  /* 0x00000000000479c3 */ /* 0x000e620000002500 */
[----:B------:R-:W2:Y:S07]  /*0030*/  LDCU.64 UR6, c[0x0][0x380] ;  /* 0x00007000ff0677ac */ /* 0x000eae0008000a00 */
[----:B------:R-:W1:Y:S08]  /*0040*/  LDC R2, c[0x0][0x360] ;  /* 0x0000d800ff027b82 */ /* 0x000e700000000800 */
[----:B------:R-:W3:Y:S01]  /*0050*/  S2UR UR5, SR_CgaCtaId ;  /* 0x00000000000579c3 */ /* 0x000ee20000008800 */
[----:B0-----:R-:W-:Y:S01]  /*0060*/  ISETP.GT.U32.AND P0, PT, R5, 0x2, PT ;  /* 0x000000020500780c */ /* 0x001fe20003f04070 */
[----:B-1----:R-:W-:Y:S01]  /*0070*/  IMAD R2, R2, UR4, R5 ;  /* 0x0000000402027c24 */ /* 0x002fe2000f8e0205 */
[----:B------:R-:W-:-:S03]  /*0080*/  UMOV UR4, 0x400 ;  /* 0x0000040000047882 */ /* 0x000fc60000000000 */
[----:B------:R-:W-:-:S04]  /*0090*/  IMAD.WIDE R2, R2, 0x4, RZ ;  /* 0x0000000402027825 */ /* 0x000fc800078e02ff */
[----:B------:R-:W-:Y:S01]  /*00a0*/  IMAD.MOV.U32 R14, RZ, RZ, R2 ;  /* 0x000000ffff0e7224 */ /* 0x000fe200078e0002 */
[----:B---3--:R-:W-:-:S03]  /*00b0*/  ULEA UR4, UR5, UR4, 0x18 ;  /* 0x0000000405047291 */ /* 0x008fc6000f8ec0ff */
[----:B------:R-:W0:Y:S03]  /*00c0*/  LDC R0, c[0x3][R14+0xc] ;  /* 0x00c003000e007b82 */ /* 0x000e260000000800 */
[----:B------:R-:W-:-:S05]  /*00d0*/  LEA R5, R5, UR4, 0x2 ;  /* 0x0000000405057c11 */ /* 0x000fca000f8e10ff */
[----:B------:R-:W1:Y:S01]  /*00e0*/  @!P0 LDC R4, c[0x3][R14] ;  /* 0x00c000000e048b82 */ /* 0x000e620000000800 */
[----:B------:R-:W3:Y:S07]  /*00f0*/  LDCU.64 UR4, c[0x0][0x358] ;  /* 0x00006b00ff0477ac */ /* 0x000eee0008000a00 */
[----:B------:R-:W4:Y:S01]  /*0100*/  @!P0 LDC R6, c[0x3][R14+0x40c] ;  /* 0x00c103000e068b82 */ /* 0x000f220000000800 */
[----:B0-----:R-:W-:Y:S04]  /*0110*/  STS [R5+0xc], R0 ;  /* 0x00000c0005007388 */ /* 0x001fe80000000800 */
[----:B-1----:R-:W-:Y:S04]  /*0120*/  @!P0 STS [R5], R4 ;  /* 0x0000000405008388 */ /* 0x002fe80000000800 */
[----:B----4-:R-:W-:Y:S01]  /*0130*/  @!P0 STS [R5+0x40c], R6 ;  /* 0x00040c0605008388 */ /* 0x010fe20000000800 */
[----:B------:R-:W-:Y:S01]  /*0140*/  BAR.SYNC.DEFER_BLOCKING 0x0 ;  /* 0x0000000000007b1d */ /* 0x000fe20000010000 */
[----:B--2---:R-:W-:-:S04]  /*0150*/  IADD3 R2, P0, PT, R2, UR6, RZ ;  /* 0x0000000602027c10 */ /* 0x004fc8000ff1e0ff */
[----:B------:R-:W-:Y:S01]  /*0160*/  IADD3.X R3, PT, PT, R3, UR7, RZ, P0, !PT ;  /* 0x0000000703037c10 */ /* 0x000fe200087fe4ff */
[----:B------:R-:W-:Y:S04]  /*0170*/  LDS R7, [R5] ;  /* 0x0000000005077984 */ /* 0x000fe80000000800 */
[----:B------:R-:W-:Y:S04]  /*0180*/  LDS R8, [R5+0x4] ;  /* 0x0000040005087984 */ /* 0x000fe80000000800 */
[----:B------:R-:W0:Y:S04]  /*0190*/  LDS R9, [R5+0x8] ;  /* 0x0000080005097984 */ /* 0x000e280000000800 */
[----:B------:R-:W-:Y:S04]  /*01a0*/  LDS R10, [R5+0xc] ;  /* 0x00000c00050a7984 */ /* 0x000fe80000000800 */
[----:B------:R-:W1:Y:S04]  /*01b0*/  LDS R11, [R5+0x10] ;  /* 0x00001000050b7984 */ /* 0x000e680000000800 */
[----:B------:R-:W-:Y:S04]  /*01c0*/  LDS R12, [R5+0x14] ;  /* 0x00001400050c7984 */ /* 0x000fe80000000800 */
[----:B------:R-:W2:Y:S01]  /*01d0*/  LDS R13, [R5+0x18] ;  /* 0x00001800050d7984 */ /* 0x000ea20000000800 */
[----:B0-----:R-:W-:-:S04]  /*01e0*/  IADD3 R7, PT, PT, R9, R8, R7 ;  /* 0x0000000809077210 */ /* 0x001fc80007ffe007 */
[----:B-1----:R-:W-:-:S04]  /*01f0*/  IADD3 R7, PT, PT, R11, R10, R7 ;  /* 0x0000000a0b077210 */ /* 0x002fc80007ffe007 */
[----:B--2---:R-:W-:-:S05]  /*0200*/  IADD3 R7, PT, PT, R13, R12, R7 ;  /* 0x0000000c0d077210 */ /* 0x004fca0007ffe007 */
[----:B---3--:R-:W-:Y:S01]  /*0210*/  STG.E desc[UR4][R2.64], R7 ;  /* 0x0000000702007986 */ /* 0x008fe2000c101904 */
[----:B------:R-:W-:Y:S05]  /*0220*/  EXIT ;  /* 0x000000000000794d */ /* 0x000fea0003800000 */
.L_x_0:
[----:B------:R-:W-:-:S00]  /*0230*/  BRA `(.L_x_0) ;  /* 0xfffffffc00fc7947 */ /* 0x000fc0000383ffff */
[----:B------:R-:W-:-:S00]  /*0240*/  NOP ;  /* 0x0000000000007918 */ /* 0x000fc00000000000 */
        /* <DEDUP_REMOVED lines=11> */
.L_x_1:


//--------------------- .nv.shared._Z10Stencil_1dPi --------------------------
	.section	.nv.shared._Z10Stencil_1dPi,"aw",@nobits
	.sectionflags	@""
	.align	4
.nv.shared._Z10Stencil_1dPi:
	.zero		2072


//--------------------- .nv.shared.reserved.0     --------------------------
	.section	.nv.shared.reserved.0,"aw",@nobits
	.weak		__nv_reservedSMEM_offset_0_alias
	.size		__nv_reservedSMEM_offset_0_alias, 0, 64
	.other		__nv_reservedSMEM_offset_0_alias,@"STO_CUDA_RESERVED_SHARED STV_DEFAULT"
__nv_reservedSMEM_offset_0_alias:
	.zero		0
	.zero		64


//--------------------- .nv.constant0._Z10Stencil_1dPi --------------------------
	.section	.nv.constant0._Z10Stencil_1dPi,"a",@progbits
	.sectionflags	@""
	.align	4
.nv.constant0._Z10Stencil_1dPi:
	.zero		904


//--------------------- SYMBOLS --------------------------

	.type		.nv.reservedSmem.offset0,@object
	.size		.nv.reservedSmem.offset0,0x4
	.type		.nv.reservedSmem.cap,@object
	.size		.nv.reservedSmem.cap,0x4
